//
// Generated by NVIDIA NVVM Compiler
//
// Compiler Build ID: CL-36424714
// Cuda compilation tools, release 13.0, V13.0.88
// Based on NVVM 20.0.0
//

.version 9.0
.target sm_100
.address_size 64

	// .globl	_Z14print_from_gpuv
.extern .func  (.param .b32 func_retval0) vprintf
(
	.param .b64 vprintf_param_0,
	.param .b64 vprintf_param_1
)
;
.global .align 1 .b8 $str[46] = {72, 101, 108, 108, 111, 32, 87, 111, 114, 108, 100, 33, 32, 102, 114, 111, 109, 32, 116, 104, 114, 101, 97, 100, 32, 91, 37, 100, 44, 37, 100, 93, 32, 102, 114, 111, 109, 32, 100, 101, 118, 105, 99, 101, 10};

.visible .entry _Z14print_from_gpuv()
{
	.local .align 8 .b8 	__local_depot0[8];
	.reg .b64 	%SP;
	.reg .b64 	%SPL;
	.reg .b32 	%r<5>;
	.reg .b64 	%rd<5>;

	mov.u64 	%SPL, __local_depot0;
	cvta.local.u64 	%SP, %SPL;
	add.u64 	%rd1, %SP, 0;
	add.u64 	%rd2, %SPL, 0;
	mov.u32 	%r1, %ctaid.x;
	mov.u32 	%r2, %tid.x;
	st.local.v2.u32 	[%rd2], {%r1, %r2};
	mov.u64 	%rd3, $str;
	cvta.global.u64 	%rd4, %rd3;
	{ // callseq 0, 0
	.param .b64 param0;
	st.param.b64 	[param0], %rd4;
	.param .b64 param1;
	st.param.b64 	[param1], %rd1;
	.param .b32 retval0;
	call.uni (retval0), 
	vprintf, 
	(
	param0, 
	param1
	);
	ld.param.b32 	%r3, [retval0];
	} // callseq 0
	ret;

}


// ===== COMPILED SASS (sm_100) =====

	.target	sm_100

	.elftype	@"ET_EXEC"


//--------------------- .note.nv.tkinfo           --------------------------
	.section	.note.nv.tkinfo,"",@"SHT_NOTE"
	.sectionflags	@"SHF_NOTE_NV_TKINFO"
	.tkinfo
        /*0018*/ 	.word	0x00000002
        /*0030*/ 	.string	""
        /*0030*/ 	.string	"ptxas"
        /*0030*/ 	.string	"Cuda compilation tools, release 13.0, V13.0.88"
        /*0030*/ 	.string	"Build cuda_13.0.r13.0/compiler.36424714_0"
        /*0030*/ 	.string	"-arch sm_100 -m 64 "



//--------------------- .note.nv.cuinfo           --------------------------
	.section	.note.nv.cuinfo,"",@"SHT_NOTE"
	.sectionflags	@"SHF_NOTE_NV_CUINFO"
        /*0018*/ 	.short	0x0002
        /*001a*/ 	.short	0x0064
        /*001c*/ 	.short	0x0082
	.zero		2


//--------------------- .nv.info                  --------------------------
	.section	.nv.info,"",@"SHT_CUDA_INFO"
	.align	4


	//----- nvinfo : EIATTR_REGCOUNT
	.align		4
        /*0000*/ 	.byte	0x04, 0x2f
        /*0002*/ 	.short	(.L_2 - .L_1)
	.align		4
.L_1:
        /*0004*/ 	.word	index@(_Z14print_from_gpuv)
        /*0008*/ 	.word	0x00000018


	//----- nvinfo : EIATTR_FRAME_SIZE
	.align		4
.L_2:
        /*000c*/ 	.byte	0x04, 0x11
        /*000e*/ 	.short	(.L_4 - .L_3)
	.align		4
.L_3:
        /*0010*/ 	.word	index@(_Z14print_from_gpuv)
        /*0014*/ 	.word	0x00000008


	//----- nvinfo : EIATTR_MIN_STACK_SIZE
	.align		4
.L_4:
        /*0018*/ 	.byte	0x04, 0x12
        /*001a*/ 	.short	(.L_6 - .L_5)
	.align		4
.L_5:
        /*001c*/ 	.word	index@(_Z14print_from_gpuv)
        /*0020*/ 	.word	0x00000008
.L_6:


//--------------------- .nv.compat                --------------------------
	.section	.nv.compat,"",@"SHT_CUDA_COMPAT_INFO"
	.align	4
        /*0000*/ 	.byte	0x02, 0x09, 0x00, 0x00, 0x02, 0x02, 0x01, 0x00, 0x02, 0x05, 0x05, 0x00, 0x03, 0x07, 0x01, 0x01
        /*0010*/ 	.byte	0x02, 0x03, 0x00, 0x00, 0x02, 0x06, 0x01, 0x00, 0x04, 0x0b, 0x08, 0x00, 0x09, 0x00, 0x00, 0x00
        /*0020*/ 	.byte	0x00, 0x00, 0x00, 0x00


//--------------------- .nv.info._Z14print_from_gpuv --------------------------
	.section	.nv.info._Z14print_from_gpuv,"",@"SHT_CUDA_INFO"
	.sectionflags	@""
	.align	4


	//----- nvinfo : EIATTR_CUDA_API_VERSION
	.align		4
        /*0000*/ 	.byte	0x04, 0x37
        /*0002*/ 	.short	(.L_8 - .L_7)
.L_7:
        /*0004*/ 	.word	0x00000082


	//----- nvinfo : EIATTR_SPARSE_MMA_MASK
	.align		4
.L_8:
        /*0008*/ 	.byte	0x03, 0x50
        /*000a*/ 	.short	0x0000


	//----- nvinfo : EIATTR_MAXREG_COUNT
	.align		4
        /*000c*/ 	.byte	0x03, 0x1b
        /*000e*/ 	.short	0x00ff


	//----- nvinfo : EIATTR_EXTERNS
	.align		4
        /*0010*/ 	.byte	0x04, 0x0f
        /*0012*/ 	.short	(.L_10 - .L_9)


	//   ....[0]....
	.align		4
.L_9:
        /*0014*/ 	.word	index@(vprintf)


	//----- nvinfo : EIATTR_MERCURY_ISA_VERSION
	.align		4
.L_10:
        /*0018*/ 	.byte	0x03, 0x5f
        /*001a*/ 	.short	0x0101


	//----- nvinfo : EIATTR_VRC_CTA_INIT_COUNT
	.align		4
        /*001c*/ 	.byte	0x02, 0x4a
	.zero		1
	.zero		1


	//----- nvinfo : EIATTR_SYSCALL_OFFSETS
	.align		4
        /*0020*/ 	.byte	0x04, 0x46
        /*0022*/ 	.short	(.L_12 - .L_11)


	//   ....[0]....
.L_11:
        /*0024*/ 	.word	0x000000f0


	//----- nvinfo : EIATTR_EXIT_INSTR_OFFSETS
	.align		4
.L_12:
        /*0028*/ 	.byte	0x04, 0x1c
        /*002a*/ 	.short	(.L_14 - .L_13)


	//   ....[0]....
.L_13:
        /*002c*/ 	.word	0x00000100


	//----- nvinfo : EIATTR_SW_WAR
	.align		4
.L_14:
        /*0030*/ 	.byte	0x04, 0x36
        /*0032*/ 	.short	(.L_16 - .L_15)
.L_15:
        /*0034*/ 	.word	0x00000008
.L_16:


//--------------------- .nv.callgraph             --------------------------
	.section	.nv.callgraph,"",@"SHT_CUDA_CALLGRAPH"
	.align	4
	.sectionentsize	8
	.align		4
        /*0000*/ 	.word	0x00000000
	.align		4
        /*0004*/ 	.word	0xffffffff
	.align		4
        /*0008*/ 	.word	index@(_Z14print_from_gpuv)
	.align		4
        /*000c*/ 	.word	index@(vprintf)
	.align		4
        /*0010*/ 	.word	0x00000000
	.align		4
        /*0014*/ 	.word	0xfffffffe
	.align		4
        /*0018*/ 	.word	0x00000000
	.align		4
        /*001c*/ 	.word	0xfffffffd
	.align		4
        /*0020*/ 	.word	0x00000000
	.align		4
        /*0024*/ 	.word	0xfffffffc


//--------------------- .nv.constant4             --------------------------
	.section	.nv.constant4,"a",@progbits
	.align	8
	.align		8
.nv.constant4:
        /*0000*/ 	.dword	vprintf
	.align		8
        /*0008*/ 	.dword	$str


//--------------------- .text._Z14print_from_gpuv --------------------------
	.section	.text._Z14print_from_gpuv,"ax",@progbits
	.align	128
        .global         _Z14print_from_gpuv
        .type           _Z14print_from_gpuv,@function
        .size           _Z14print_from_gpuv,(.L_x_2 - _Z14print_from_gpuv)
        .other          _Z14print_from_gpuv,@"STO_CUDA_ENTRY STV_DEFAULT"
_Z14print_from_gpuv:
.text._Z14print_from_gpuv:
[----:B------:R-:W0:Y:S01]  /*0000*/  LDC R1, c[0x0][0x37c] ;  /* 0x0000df00ff017b82 */ /* 0x000e220000000800 */
[----:B------:R-:W1:Y:S01]  /*0010*/  S2R R8, SR_CTAID.X ;  /* 0x0000000000087919 */ /* 0x000e620000002500 */
[----:B0-----:R-:W-:Y:S01]  /*0020*/  VIADD R1, R1, 0xfffffff8 ;  /* 0xfffffff801017836 */ /* 0x001fe20000000000 */
[----:B------:R-:W-:Y:S01]  /*0030*/  MOV R0, 0x0 ;  /* 0x0000000000007802 */ /* 0x000fe20000000f00 */
[----:B------:R-:W0:Y:S01]  /*0040*/  LDCU UR4, c[0x0][0x2f8] ;  /* 0x00005f00ff0477ac */ /* 0x000e220008000800 */
[----:B------:R-:W1:Y:S03]  /*0050*/  S2R R9, SR_TID.X ;  /* 0x0000000000097919 */ /* 0x000e660000002100 */
[----:B------:R2:W3:Y:S01]  /*0060*/  LDC.64 R2, c[0x4][R0] ;  /* 0x0100000000027b82 */ /* 0x0004e20000000a00 */
[----:B------:R-:W4:Y:S01]  /*0070*/  LDCU.64 UR6, c[0x4][0x8] ;  /* 0x01000100ff0677ac */ /* 0x000f220008000a00 */
[----:B------:R-:W5:Y:S01]  /*0080*/  LDCU UR5, c[0x0][0x2fc] ;  /* 0x00005f80ff0577ac */ /* 0x000f620008000800 */
[----:B0-----:R-:W-:Y:S01]  /*0090*/  IADD3 R6, P0, PT, R1, UR4, RZ ;  /* 0x0000000401067c10 */ /* 0x001fe2000ff1e0ff */
[----:B----4-:R-:W-:Y:S01]  /*00a0*/  IMAD.U32 R4, RZ, RZ, UR6 ;  /* 0x00000006ff047e24 */ /* 0x010fe2000f8e00ff */
[----:B------:R-:W-:-:S03]  /*00b0*/  MOV R5, UR7 ;  /* 0x0000000700057c02 */ /* 0x000fc60008000f00 */
[----:B-----5:R-:W-:Y:S01]  /*00c0*/  IMAD.X R7, RZ, RZ, UR5, P0 ;  /* 0x00000005ff077e24 */ /* 0x020fe200080e06ff */
[----:B-1----:R2:W-:Y:S07]  /*00d0*/  STL.64 [R1], R8 ;  /* 0x0000000801007387 */ /* 0x0025ee0000100a00 */
[----:B------:R-:W-:-:S07]  /*00e0*/  LEPC R20, `(.L_x_0) ;  /* 0x000000001014794e */ /* 0x000fce0000000000 */
[----:B--23--:R-:W-:Y:S05]  /*00f0*/  CALL.ABS.NOINC R2 ;  /* 0x0000000002007343 */ /* 0x00cfea0003c00000 */
.L_x_0:
[----:B------:R-:W-:Y:S05]  /*0100*/  EXIT ;  /* 0x000000000000794d */ /* 0x000fea0003800000 */
.L_x_1:
[----:B------:R-:W-:-:S00]  /*0110*/  BRA `(.L_x_1) ;  /* 0xfffffffc00fc7947 */ /* 0x000fc0000383ffff */
[----:B------:R-:W-:-:S00]  /*0120*/  NOP ;  /* 0x0000000000007918 */ /* 0x000fc00000000000 */
        /* <DEDUP_REMOVED lines=13> */
.L_x_2:


//--------------------- .nv.global.init           --------------------------
	.section	.nv.global.init,"aw",@progbits
.nv.global.init:
	.type		$str,@object
	.size		$str,(.L_0 - $str)
$str:
        /*0000*/ 	.byte	0x48, 0x65, 0x6c, 0x6c, 0x6f, 0x20, 0x57, 0x6f, 0x72, 0x6c, 0x64, 0x21, 0x20, 0x66, 0x72, 0x6f
        /*0010*/ 	.byte	0x6d, 0x20, 0x74, 0x68, 0x72, 0x65, 0x61, 0x64, 0x20, 0x5b, 0x25, 0x64, 0x2c, 0x25, 0x64, 0x5d
        /*0020*/ 	.byte	0x20, 0x66, 0x72, 0x6f, 0x6d, 0x20, 0x64, 0x65, 0x76, 0x69, 0x63, 0x65, 0x0a, 0x00
.L_0:


//--------------------- .nv.shared.reserved.0     --------------------------
	.section	.nv.shared.reserved.0,"aw",@nobits
	.weak		__nv_reservedSMEM_offset_0_alias
	.size		__nv_reservedSMEM_offset_0_alias, 0, 64
	.other		__nv_reservedSMEM_offset_0_alias,@"STO_CUDA_RESERVED_SHARED STV_DEFAULT"
__nv_reservedSMEM_offset_0_alias:
	.zero		0
	.zero		64


//--------------------- .nv.constant0._Z14print_from_gpuv --------------------------
	.section	.nv.constant0._Z14print_from_gpuv,"a",@progbits
	.sectionflags	@""
	.align	4
.nv.constant0._Z14print_from_gpuv:
	.zero		896


//--------------------- SYMBOLS --------------------------

	.type		.nv.reservedSmem.offset0,@object
	.size		.nv.reservedSmem.offset0,0x4
	.type		vprintf,@function
